	.headerflags	@"EF_CUDA_TEXMODE_UNIFIED EF_CUDA_64BIT_ADDRESS EF_CUDA_ACCELERATORS EF_CUDA_SM90 EF_CUDA_VIRTUAL_SM(EF_CUDA_SM90)"
	.elftype	@"ET_EXEC"


//--------------------- .nv.info                  --------------------------
	.section	.nv.info,"",@"SHT_CUDA_INFO"
	.align	4


	//----- nvinfo : EIATTR_REGCOUNT
	.align		4
        /*0000*/ 	.byte	0x04, 0x2f
        /*0002*/ 	.short	(.L_1 - .L_0)
	.align		4
.L_0:
        /*0004*/ 	.word	index@(triton_poi_fused__unsafe_index_add_convolution_mul_sigmoid_sub_134)
        /*0008*/ 	.word	0x00000018


	//----- nvinfo : EIATTR_MIN_STACK_SIZE
	.align		4
.L_1:
        /*000c*/ 	.byte	0x04, 0x12
        /*000e*/ 	.short	(.L_3 - .L_2)
	.align		4
.L_2:
        /*0010*/ 	.word	index@(triton_poi_fused__unsafe_index_add_convolution_mul_sigmoid_sub_134)
        /*0014*/ 	.word	0x00000000


	//----- nvinfo : EIATTR_FRAME_SIZE
	.align		4
.L_3:
        /*0018*/ 	.byte	0x04, 0x11
        /*001a*/ 	.short	(.L_5 - .L_4)
	.align		4
.L_4:
        /*001c*/ 	.word	index@(triton_poi_fused__unsafe_index_add_convolution_mul_sigmoid_sub_134)
        /*0020*/ 	.word	0x00000000


	//----- nvinfo : EIATTR_MIN_STACK_SIZE
	.align		4
.L_5:
        /*0024*/ 	.byte	0x04, 0x12
        /*0026*/ 	.short	(.L_7 - .L_6)
	.align		4
.L_6:
        /*0028*/ 	.word	index@(triton_poi_fused__unsafe_index_add_convolution_mul_sigmoid_sub_134)
        /*002c*/ 	.word	0x00000000
.L_7:


//--------------------- .nv.info.triton_poi_fused__unsafe_index_add_convolution_mul_sigmoid_sub_134 --------------------------
	.section	.nv.info.triton_poi_fused__unsafe_index_add_convolution_mul_sigmoid_sub_134,"",@"SHT_CUDA_INFO"
	.sectionflags	@""
	.align	4


	//----- nvinfo : EIATTR_CUDA_API_VERSION
	.align		4
        /*0000*/ 	.byte	0x04, 0x37
        /*0002*/ 	.short	(.L_9 - .L_8)
.L_8:
        /*0004*/ 	.word	0x0000007c


	//----- nvinfo : EIATTR_KPARAM_INFO
	.align		4
.L_9:
        /*0008*/ 	.byte	0x04, 0x17
        /*000a*/ 	.short	(.L_11 - .L_10)
.L_10:
        /*000c*/ 	.word	0x00000000
        /*0010*/ 	.short	0x000b
        /*0012*/ 	.short	0x0058
        /*0014*/ 	.byte	0x00, 0xf0, 0x11, 0x00


	//----- nvinfo : EIATTR_KPARAM_INFO
	.align		4
.L_11:
        /*0018*/ 	.byte	0x04, 0x17
        /*001a*/ 	.short	(.L_13 - .L_12)
.L_12:
        /*001c*/ 	.word	0x00000000
        /*0020*/ 	.short	0x000a
        /*0022*/ 	.short	0x0050
        /*0024*/ 	.byte	0x00, 0xf4, 0x21, 0x00


	//----- nvinfo : EIATTR_KPARAM_INFO
	.align		4
.L_13:
        /*0028*/ 	.byte	0x04, 0x17
        /*002a*/ 	.short	(.L_15 - .L_14)
.L_14:
        /*002c*/ 	.word	0x00000000
        /*0030*/ 	.short	0x0009
        /*0032*/ 	.short	0x0048
        /*0034*/ 	.byte	0x00, 0xf4, 0x21, 0x00


	//----- nvinfo : EIATTR_KPARAM_INFO
	.align		4
.L_15:
        /*0038*/ 	.byte	0x04, 0x17
        /*003a*/ 	.short	(.L_17 - .L_16)
.L_16:
        /*003c*/ 	.word	0x00000000
        /*0040*/ 	.short	0x0008
        /*0042*/ 	.short	0x0040
        /*0044*/ 	.byte	0x00, 0xf4, 0x21, 0x00


	//----- nvinfo : EIATTR_KPARAM_INFO
	.align		4
.L_17:
        /*0048*/ 	.byte	0x04, 0x17
        /*004a*/ 	.short	(.L_19 - .L_18)
.L_18:
        /*004c*/ 	.word	0x00000000
        /*0050*/ 	.short	0x0007
        /*0052*/ 	.short	0x0038
        /*0054*/ 	.byte	0x00, 0xf4, 0x21, 0x00


	//----- nvinfo : EIATTR_KPARAM_INFO
	.align		4
.L_19:
        /*0058*/ 	.byte	0x04, 0x17
        /*005a*/ 	.short	(.L_21 - .L_20)
.L_20:
        /*005c*/ 	.word	0x00000000
        /*0060*/ 	.short	0x0006
        /*0062*/ 	.short	0x0030
        /*0064*/ 	.byte	0x00, 0xf4, 0x21, 0x00


	//----- nvinfo : EIATTR_KPARAM_INFO
	.align		4
.L_21:
        /*0068*/ 	.byte	0x04, 0x17
        /*006a*/ 	.short	(.L_23 - .L_22)
.L_22:
        /*006c*/ 	.word	0x00000000
        /*0070*/ 	.short	0x0005
        /*0072*/ 	.short	0x0028
        /*0074*/ 	.byte	0x00, 0xf4, 0x21, 0x00


	//----- nvinfo : EIATTR_KPARAM_INFO
	.align		4
.L_23:
        /*0078*/ 	.byte	0x04, 0x17
        /*007a*/ 	.short	(.L_25 - .L_24)
.L_24:
        /*007c*/ 	.word	0x00000000
        /*0080*/ 	.short	0x0004
        /*0082*/ 	.short	0x0020
        /*0084*/ 	.byte	0x00, 0xf4, 0x21, 0x00


	//----- nvinfo : EIATTR_KPARAM_INFO
	.align		4
.L_25:
        /*0088*/ 	.byte	0x04, 0x17
        /*008a*/ 	.short	(.L_27 - .L_26)
.L_26:
        /*008c*/ 	.word	0x00000000
        /*0090*/ 	.short	0x0003
        /*0092*/ 	.short	0x0018
        /*0094*/ 	.byte	0x00, 0xf4, 0x21, 0x00


	//----- nvinfo : EIATTR_KPARAM_INFO
	.align		4
.L_27:
        /*0098*/ 	.byte	0x04, 0x17
        /*009a*/ 	.short	(.L_29 - .L_28)
.L_28:
        /*009c*/ 	.word	0x00000000
        /*00a0*/ 	.short	0x0002
        /*00a2*/ 	.short	0x0010
        /*00a4*/ 	.byte	0x00, 0xf4, 0x21, 0x00


	//----- nvinfo : EIATTR_KPARAM_INFO
	.align		4
.L_29:
        /*00a8*/ 	.byte	0x04, 0x17
        /*00aa*/ 	.short	(.L_31 - .L_30)
.L_30:
        /*00ac*/ 	.word	0x00000000
        /*00b0*/ 	.short	0x0001
        /*00b2*/ 	.short	0x0008
        /*00b4*/ 	.byte	0x00, 0xf4, 0x21, 0x00


	//----- nvinfo : EIATTR_KPARAM_INFO
	.align		4
.L_31:
        /*00b8*/ 	.byte	0x04, 0x17
        /*00ba*/ 	.short	(.L_33 - .L_32)
.L_32:
        /*00bc*/ 	.word	0x00000000
        /*00c0*/ 	.short	0x0000
        /*00c2*/ 	.short	0x0000
        /*00c4*/ 	.byte	0x00, 0xf4, 0x21, 0x00


	//----- nvinfo : EIATTR_SPARSE_MMA_MASK
	.align		4
.L_33:
        /*00c8*/ 	.byte	0x03, 0x50
        /*00ca*/ 	.short	0x0000


	//----- nvinfo : EIATTR_MAXREG_COUNT
	.align		4
        /*00cc*/ 	.byte	0x03, 0x1b
        /*00ce*/ 	.short	0x00ff


	//----- nvinfo : EIATTR_EXIT_INSTR_OFFSETS
	.align		4
        /*00d0*/ 	.byte	0x04, 0x1c
        /*00d2*/ 	.short	(.L_35 - .L_34)


	//   ....[0]....
.L_34:
        /*00d4*/ 	.word	0x00000710


	//----- nvinfo : EIATTR_REQNTID
	.align		4
.L_35:
        /*00d8*/ 	.byte	0x04, 0x10
        /*00da*/ 	.short	(.L_37 - .L_36)
.L_36:
        /*00dc*/ 	.word	0x00000080
        /*00e0*/ 	.word	0x00000001
        /*00e4*/ 	.word	0x00000001


	//----- nvinfo : EIATTR_CBANK_PARAM_SIZE
	.align		4
.L_37:
        /*00e8*/ 	.byte	0x03, 0x19
        /*00ea*/ 	.short	0x005c


	//----- nvinfo : EIATTR_PARAM_CBANK
	.align		4
        /*00ec*/ 	.byte	0x04, 0x0a
        /*00ee*/ 	.short	(.L_39 - .L_38)
	.align		4
.L_38:
        /*00f0*/ 	.word	index@(.nv.constant0.triton_poi_fused__unsafe_index_add_convolution_mul_sigmoid_sub_134)
        /*00f4*/ 	.short	0x0210
        /*00f6*/ 	.short	0x005c


	//----- nvinfo : EIATTR_SW_WAR
	.align		4
.L_39:
        /*00f8*/ 	.byte	0x04, 0x36
        /*00fa*/ 	.short	(.L_41 - .L_40)
.L_40:
        /*00fc*/ 	.word	0x00000008
.L_41:


//--------------------- .nv.callgraph             --------------------------
	.section	.nv.callgraph,"",@"SHT_CUDA_CALLGRAPH"
	.align	4
	.sectionentsize	8
	.align		4
        /*0000*/ 	.word	0x00000000
	.align		4
        /*0004*/ 	.word	0xffffffff
	.align		4
        /*0008*/ 	.word	0x00000000
	.align		4
        /*000c*/ 	.word	0xfffffffe
	.align		4
        /*0010*/ 	.word	0x00000000
	.align		4
        /*0014*/ 	.word	0xfffffffd
	.align		4
        /*0018*/ 	.word	0x00000000
	.align		4
        /*001c*/ 	.word	0xfffffffc


//--------------------- .text.triton_poi_fused__unsafe_index_add_convolution_mul_sigmoid_sub_134 --------------------------
	.section	.text.triton_poi_fused__unsafe_index_add_convolution_mul_sigmoid_sub_134,"ax",@progbits
	.align	128
        .global         triton_poi_fused__unsafe_index_add_convolution_mul_sigmoid_sub_134
        .type           triton_poi_fused__unsafe_index_add_convolution_mul_sigmoid_sub_134,@function
        .size           triton_poi_fused__unsafe_index_add_convolution_mul_sigmoid_sub_134,(.L_x_1 - triton_poi_fused__unsafe_index_add_convolution_mul_sigmoid_sub_134)
        .other          triton_poi_fused__unsafe_index_add_convolution_mul_sigmoid_sub_134,@"STO_CUDA_ENTRY STV_DEFAULT"
triton_poi_fused__unsafe_index_add_convolution_mul_sigmoid_sub_134:
.text.triton_poi_fused__unsafe_index_add_convolution_mul_sigmoid_sub_134:
[----:B------:R-:W-:Y:S01]  /*0000*/  LDC R1, c[0x0][0x28] ;  /* 0x00000a00ff017b82 */ /* 0x000fe20000000800 */
[----:B------:R-:W1:Y:S07]  /*0010*/  S2R R3, SR_TID.X ;  /* 0x0000000000037919 */ /* 0x000e6e0000002100 */
[----:B------:R-:W2:Y:S01]  /*0020*/  LDC.64 R14, c[0x0][0x210] ;  /* 0x00008400ff0e7b82 */ /* 0x000ea20000000a00 */
[----:B------:R-:W-:Y:S01]  /*0030*/  ULDC.64 UR4, c[0x0][0x208] ;  /* 0x0000820000047ab9 */ /* 0x000fe20000000a00 */
[----:B------:R-:W-:Y:S01]  /*0040*/  ULDC.64 UR6, c[0x0][0x220] ;  /* 0x0000880000067ab9 */ /* 0x000fe20000000a00 */
[----:B------:R-:W3:Y:S05]  /*0050*/  S2R R6, SR_CTAID.X ;  /* 0x0000000000067919 */ /* 0x000eea0000002500 */
[----:B------:R-:W4:Y:S08]  /*0060*/  LDC.64 R12, c[0x0][0x240] ;  /* 0x00009000ff0c7b82 */ /* 0x000f300000000a00 */
[----:B------:R-:W5:Y:S08]  /*0070*/  LDC.64 R4, c[0x0][0x218] ;  /* 0x00008600ff047b82 */ /* 0x000f700000000a00 */
[----:B------:R-:W5:Y:S01]  /*0080*/  LDC.64 R10, c[0x0][0x230] ;  /* 0x00008c00ff0a7b82 */ /* 0x000f620000000a00 */
[----:B-1----:R-:W-:-:S05]  /*0090*/  LOP3.LUT R3, R3, 0x7f, RZ, 0xc0, !PT ;  /* 0x0000007f03037812 */ /* 0x002fca00078ec0ff */
[----:B---3--:R-:W-:-:S05]  /*00a0*/  IMAD R0, R6, 0x80, R3 ;  /* 0x0000008006007824 */ /* 0x008fca00078e0203 */
[----:B------:R-:W-:-:S04]  /*00b0*/  SHF.R.S32.HI R3, RZ, 0x1f, R0 ;  /* 0x0000001fff037819 */ /* 0x000fc80000011400 */
[----:B------:R-:W-:-:S04]  /*00c0*/  LEA.HI R3, R3, R0, RZ, 0x6 ;  /* 0x0000000003037211 */ /* 0x000fc800078f30ff */
[----:B------:R-:W-:Y:S02]  /*00d0*/  SHF.R.S32.HI R2, RZ, 0x6, R3 ;  /* 0x00000006ff027819 */ /* 0x000fe40000011403 */
[----:B------:R-:W-:Y:S02]  /*00e0*/  LOP3.LUT R3, R3, 0xffffffc0, RZ, 0xc0, !PT ;  /* 0xffffffc003037812 */ /* 0x000fe400078ec0ff */
[----:B------:R-:W-:Y:S02]  /*00f0*/  LEA.HI R7, R2, R2, RZ, 0x6 ;  /* 0x0000000202077211 */ /* 0x000fe400078f30ff */
[----:B------:R-:W-:Y:S02]  /*0100*/  IADD3 R3, R0, -R3, RZ ;  /* 0x8000000300037210 */ /* 0x000fe40007ffe0ff */
[----:B------:R-:W-:-:S05]  /*0110*/  LOP3.LUT R7, R7, 0xffffffc0, RZ, 0xc0, !PT ;  /* 0xffffffc007077812 */ /* 0x000fca00078ec0ff */
[----:B------:R-:W-:-:S04]  /*0120*/  IMAD.IADD R2, R2, 0x1, -R7 ;  /* 0x0000000102027824 */ /* 0x000fc800078e0a07 */
[----:B--2---:R-:W-:-:S05]  /*0130*/  IMAD.WIDE R14, R2, 0x8, R14 ;  /* 0x00000008020e7825 */ /* 0x004fca00078e020e */
[----:B------:R-:W2:Y:S01]  /*0140*/  LDG.E.EL.64 R8, desc[UR4][R14.64] ;  /* 0x000000040e087981 */ /* 0x000ea2000c2e1b00 */
[----:B----4-:R-:W-:-:S04]  /*0150*/  IMAD.WIDE R16, R2, 0x8, R12 ;  /* 0x0000000802107825 */ /* 0x010fc800078e020c */
[C---:B-----5:R-:W-:Y:S02]  /*0160*/  IMAD.WIDE R12, R3.reuse, 0x8, R4 ;  /* 0x00000008030c7825 */ /* 0x060fe400078e0204 */
[----:B------:R-:W3:Y:S02]  /*0170*/  LDG.E.EL.64 R4, desc[UR4][R16.64] ;  /* 0x0000000410047981 */ /* 0x000ee4000c2e1b00 */
[----:B0-----:R-:W-:Y:S02]  /*0180*/  IMAD.WIDE R10, R3, 0x8, R10 ;  /* 0x00000008030a7825 */ /* 0x001fe400078e020a */
[----:B------:R-:W4:Y:S04]  /*0190*/  LDG.E.EL.64 R12, desc[UR4][R12.64] ;  /* 0x000000040c0c7981 */ /* 0x000f28000c2e1b00 */
[----:B------:R-:W5:Y:S01]  /*01a0*/  LDG.E.EL.64 R10, desc[UR4][R10.64] ;  /* 0x000000040a0a7981 */ /* 0x000f62000c2e1b00 */
[----:B--2---:R-:W-:-:S04]  /*01b0*/  SHF.R.U32.HI R7, RZ, 0x1c, R9 ;  /* 0x0000001cff077819 */ /* 0x004fc80000011609 */
[----:B------:R-:W-:-:S04]  /*01c0*/  LOP3.LUT R7, R7, 0x8, RZ, 0xc0, !PT ;  /* 0x0000000807077812 */ /* 0x000fc800078ec0ff */
[----:B------:R-:W-:Y:S02]  /*01d0*/  IADD3 R8, P0, R8, R7, RZ ;  /* 0x0000000708087210 */ /* 0x000fe40007f1e0ff */
[----:B---3--:R-:W-:Y:S02]  /*01e0*/  SHF.R.U32.HI R7, RZ, 0x1c, R5 ;  /* 0x0000001cff077819 */ /* 0x008fe40000011605 */
[C---:B----4-:R-:W-:Y:S01]  /*01f0*/  LEA R19, P1, R12.reuse, UR6, 0x2 ;  /* 0x000000060c137c11 */ /* 0x050fe2000f8210ff */
[----:B------:R-:W-:Y:S01]  /*0200*/  IMAD.X R15, RZ, RZ, R9, P0 ;  /* 0x000000ffff0f7224 */ /* 0x000fe200000e0609 */
[----:B------:R-:W-:Y:S02]  /*0210*/  LOP3.LUT R7, R7, 0x8, RZ, 0xc0, !PT ;  /* 0x0000000807077812 */ /* 0x000fe400078ec0ff */
[--C-:B------:R-:W-:Y:S02]  /*0220*/  SHF.R.U32.HI R14, RZ, 0x1a, R13.reuse ;  /* 0x0000001aff0e7819 */ /* 0x100fe4000001160d */
[----:B------:R-:W-:-:S02]  /*0230*/  LEA.HI.X R9, R12, UR7, R13, 0x2, P1 ;  /* 0x000000070c097c11 */ /* 0x000fc400088f140d */
[----:B-----5:R-:W-:Y:S02]  /*0240*/  SHF.R.U32.HI R20, RZ, 0x1a, R11 ;  /* 0x0000001aff147819 */ /* 0x020fe4000001160b */
[----:B------:R-:W-:Y:S02]  /*0250*/  IADD3 R12, P2, R4, R7, RZ ;  /* 0x00000007040c7210 */ /* 0x000fe40007f5e0ff */
[----:B------:R-:W-:Y:S02]  /*0260*/  SHF.R.S32.HI R13, RZ, 0x18, R6 ;  /* 0x00000018ff0d7819 */ /* 0x000fe40000011406 */
[----:B------:R-:W-:Y:S01]  /*0270*/  LOP3.LUT R14, R14, 0x20, RZ, 0xc0, !PT ;  /* 0x000000200e0e7812 */ /* 0x000fe200078ec0ff */
[----:B------:R-:W-:Y:S01]  /*0280*/  IMAD.X R17, RZ, RZ, R5, P2 ;  /* 0x000000ffff117224 */ /* 0x000fe200010e0605 */
[----:B------:R-:W-:Y:S01]  /*0290*/  LEA R7, P0, R10, UR6, 0x2 ;  /* 0x000000060a077c11 */ /* 0x000fe2000f8010ff */
[----:B------:R-:W0:Y:S01]  /*02a0*/  LDC.64 R4, c[0x0][0x228] ;  /* 0x00008a00ff047b82 */ /* 0x000e220000000a00 */
[----:B------:R-:W-:-:S02]  /*02b0*/  LOP3.LUT R20, R20, 0x20, RZ, 0xc0, !PT ;  /* 0x0000002014147812 */ /* 0x000fc400078ec0ff */
[----:B------:R-:W-:Y:S02]  /*02c0*/  SGXT R13, R13, 0x1 ;  /* 0x000000010d0d781a */ /* 0x000fe40000000200 */
[----:B------:R-:W-:Y:S02]  /*02d0*/  IADD3 R14, P1, R14, R19, RZ ;  /* 0x000000130e0e7210 */ /* 0x000fe40007f3e0ff */
[----:B------:R-:W-:Y:S02]  /*02e0*/  LEA.HI.X R10, R10, UR7, R11, 0x2, P0 ;  /* 0x000000070a0a7c11 */ /* 0x000fe400080f140b */
[----:B------:R-:W-:Y:S01]  /*02f0*/  IADD3 R20, P0, R20, R7, RZ ;  /* 0x0000000714147210 */ /* 0x000fe20007f1e0ff */
[----:B------:R-:W-:Y:S01]  /*0300*/  IMAD.X R21, RZ, RZ, R9, P1 ;  /* 0x000000ffff157224 */ /* 0x000fe200008e0609 */
[----:B------:R-:W-:Y:S01]  /*0310*/  SHF.L.U32 R19, R8, 0x5, RZ ;  /* 0x0000000508137819 */ /* 0x000fe200000006ff */
[----:B------:R-:W1:Y:S01]  /*0320*/  LDC.64 R6, c[0x0][0x238] ;  /* 0x00008e00ff067b82 */ /* 0x000e620000000a00 */
[----:B------:R-:W-:-:S02]  /*0330*/  LEA.HI R13, R13, R0, RZ, 0xc ;  /* 0x000000000d0d7211 */ /* 0x000fc400078f60ff */
[----:B------:R-:W-:Y:S01]  /*0340*/  SHF.L.U64.HI R11, R8, 0x5, R15 ;  /* 0x00000005080b7819 */ /* 0x000fe2000001020f */
[C---:B------:R-:W-:Y:S01]  /*0350*/  IMAD.SHL.U32 R15, R12.reuse, 0x20, RZ ;  /* 0x000000200c0f7824 */ /* 0x040fe200078e00ff */
[----:B------:R-:W-:Y:S02]  /*0360*/  SHF.L.U64.HI R18, R12, 0x5, R17 ;  /* 0x000000050c127819 */ /* 0x000fe40000010211 */
[----:B------:R-:W-:Y:S02]  /*0370*/  IADD3.X R9, RZ, R10, RZ, P0, !PT ;  /* 0x0000000aff097210 */ /* 0x000fe400007fe4ff */
[----:B------:R-:W-:Y:S02]  /*0380*/  IADD3 R16, P1, R19, R14, RZ ;  /* 0x0000000e13107210 */ /* 0x000fe40007f3e0ff */
[----:B------:R-:W-:Y:S01]  /*0390*/  IADD3 R12, P2, R20, R19, RZ ;  /* 0x00000013140c7210 */ /* 0x000fe20007f5e0ff */
[----:B0-----:R-:W2:Y:S01]  /*03a0*/  LDG.E R4, desc[UR4][R4.64] ;  /* 0x0000000404047981 */ /* 0x001ea2000c1e1900 */
[----:B------:R-:W-:Y:S01]  /*03b0*/  SHF.R.S32.HI R10, RZ, 0xc, R13 ;  /* 0x0000000cff0a7819 */ /* 0x000fe2000001140d */
[----:B------:R-:W-:Y:S01]  /*03c0*/  IMAD.X R17, R11, 0x1, R21, P1 ;  /* 0x000000010b117824 */ /* 0x000fe200008e0615 */
[----:B------:R-:W-:Y:S01]  /*03d0*/  IADD3 R14, P3, R15, R14, RZ ;  /* 0x0000000e0f0e7210 */ /* 0x000fe20007f7e0ff */
[----:B------:R-:W-:Y:S01]  /*03e0*/  IMAD.X R13, R9, 0x1, R11, P2 ;  /* 0x00000001090d7824 */ /* 0x000fe200010e060b */
[----:B------:R-:W-:Y:S01]  /*03f0*/  IADD3 R8, P4, R15, R20, RZ ;  /* 0x000000140f087210 */ /* 0x000fe20007f9e0ff */
[----:B------:R-:W-:Y:S01]  /*0400*/  IMAD.SHL.U32 R19, R10, 0x40, RZ ;  /* 0x000000400a137824 */ /* 0x000fe200078e00ff */
[----:B------:R-:W-:Y:S01]  /*0410*/  IADD3.X R15, R18, R21, RZ, P3, !PT ;  /* 0x00000015120f7210 */ /* 0x000fe20001ffe4ff */
[----:B------:R-:W0:Y:S01]  /*0420*/  LDC.64 R10, c[0x0][0x248] ;  /* 0x00009200ff0a7b82 */ /* 0x000e220000000a00 */
[----:B------:R-:W-:Y:S01]  /*0430*/  IADD3.X R9, R18, R9, RZ, P4, !PT ;  /* 0x0000000912097210 */ /* 0x000fe200027fe4ff */
[----:B------:R-:W-:-:S04]  /*0440*/  IMAD.WIDE R16, R19, 0x4, R16 ;  /* 0x0000000413107825 */ /* 0x000fc800078e0210 */
[C---:B------:R-:W-:Y:S02]  /*0450*/  IMAD.WIDE R14, R19.reuse, 0x4, R14 ;  /* 0x00000004130e7825 */ /* 0x040fe400078e020e */
[----:B------:R-:W2:Y:S02]  /*0460*/  LDG.E.EL R17, desc[UR4][R16.64] ;  /* 0x0000000410117981 */ /* 0x000ea4000c2e1900 */
[C---:B------:R-:W-:Y:S02]  /*0470*/  IMAD.WIDE R12, R19.reuse, 0x4, R12 ;  /* 0x00000004130c7825 */ /* 0x040fe400078e020c */
[----:B------:R-:W3:Y:S02]  /*0480*/  LDG.E.EL R15, desc[UR4][R14.64] ;  /* 0x000000040e0f7981 */ /* 0x000ee4000c2e1900 */
[----:B------:R-:W-:Y:S02]  /*0490*/  IMAD.WIDE R8, R19, 0x4, R8 ;  /* 0x0000000413087825 */ /* 0x000fe400078e0208 */
[----:B------:R4:W5:Y:S02]  /*04a0*/  LDG.E.EL R13, desc[UR4][R12.64] ;  /* 0x000000040c0d7981 */ /* 0x000964000c2e1900 */
[----:B-1----:R-:W-:-:S02]  /*04b0*/  IMAD.WIDE R6, R3, 0x4, R6 ;  /* 0x0000000403067825 */ /* 0x002fc400078e0206 */
[----:B------:R-:W5:Y:S04]  /*04c0*/  LDG.E.EL R9, desc[UR4][R8.64] ;  /* 0x0000000408097981 */ /* 0x000f68000c2e1900 */
[----:B------:R-:W5:Y:S01]  /*04d0*/  LDG.E.EL R6, desc[UR4][R6.64] ;  /* 0x0000000406067981 */ /* 0x000f62000c2e1900 */
[----:B0-----:R-:W-:-:S05]  /*04e0*/  IMAD.WIDE R10, R2, 0x4, R10 ;  /* 0x00000004020a7825 */ /* 0x001fca00078e020a */
[----:B------:R-:W5:Y:S01]  /*04f0*/  LDG.E.EL R2, desc[UR4][R10.64] ;  /* 0x000000040a027981 */ /* 0x000f62000c2e1900 */
[----:B----4-:R-:W-:Y:S01]  /*0500*/  HFMA2.MMA R12, -RZ, RZ, 1.625, 0 ;  /* 0x3e800000ff0c7435 */ /* 0x010fe200000001ff */
[C---:B--2---:R-:W-:Y:S01]  /*0510*/  FADD R3, R4.reuse, R17 ;  /* 0x0000001104037221 */ /* 0x044fe20000000000 */
[C---:B---3--:R-:W-:Y:S01]  /*0520*/  FADD R19, R4.reuse, R15 ;  /* 0x0000000f04137221 */ /* 0x048fe20000000000 */
[C---:B-----5:R-:W-:Y:S01]  /*0530*/  FADD R16, R4.reuse, R13 ;  /* 0x0000000d04107221 */ /* 0x060fe20000000000 */
[----:B------:R-:W-:-:S03]  /*0540*/  FADD R4, R4, R9 ;  /* 0x0000000904047221 */ /* 0x000fc60000000000 */
[----:B------:R-:W-:Y:S01]  /*0550*/  FADD R16, -R3, R16 ;  /* 0x0000001003107221 */ /* 0x000fe20000000100 */
[----:B------:R-:W0:Y:S01]  /*0560*/  LDC.64 R8, c[0x0][0x258] ;  /* 0x00009600ff087b82 */ /* 0x000e220000000a00 */
[----:B------:R-:W-:Y:S02]  /*0570*/  FADD R4, -R19, R4 ;  /* 0x0000000413047221 */ /* 0x000fe40000000100 */
[C---:B------:R-:W-:Y:S02]  /*0580*/  FFMA R3, R6.reuse, R16, R3 ;  /* 0x0000001006037223 */ /* 0x040fe40000000003 */
[----:B------:R-:W-:-:S03]  /*0590*/  FFMA R4, R6, R4, R19 ;  /* 0x0000000406047223 */ /* 0x000fc60000000013 */
[----:B------:R-:W1:Y:S01]  /*05a0*/  LDC.64 R6, c[0x0][0x250] ;  /* 0x00009400ff067b82 */ /* 0x000e620000000a00 */
[----:B------:R-:W-:-:S04]  /*05b0*/  FADD R13, -R3, R4 ;  /* 0x00000004030d7221 */ /* 0x000fc80000000100 */
[----:B------:R-:W-:-:S04]  /*05c0*/  FFMA R4, R2, R13, R3 ;  /* 0x0000000d02047223 */ /* 0x000fc80000000003 */
[----:B------:R-:W-:-:S04]  /*05d0*/  FADD R4, RZ, -R4 ;  /* 0x80000004ff047221 */ /* 0x000fc80000000000 */
[----:B------:R-:W-:-:S05]  /*05e0*/  FMUL R10, R4, 1.4426950216293334961 ;  /* 0x3fb8aa3b040a7820 */ /* 0x000fca0000400000 */
[----:B------:R-:W-:-:S13]  /*05f0*/  FSETP.GEU.AND P0, PT, R10, -126, PT ;  /* 0xc2fc00000a00780b */ /* 0x000fda0003f0e000 */
[----:B------:R-:W-:-:S04]  /*0600*/  @!P0 FMUL R10, R10, 0.5 ;  /* 0x3f0000000a0a8820 */ /* 0x000fc80000400000 */
[----:B------:R-:W2:Y:S02]  /*0610*/  MUFU.EX2 R4, R10 ;  /* 0x0000000a00047308 */ /* 0x000ea40000000800 */
[----:B--2---:R-:W-:-:S04]  /*0620*/  @!P0 FMUL R4, R4, R4 ;  /* 0x0000000404048220 */ /* 0x004fc80000400000 */
[----:B------:R-:W-:Y:S02]  /*0630*/  FADD R11, R4, 1 ;  /* 0x3f800000040b7421 */ /* 0x000fe40000000000 */
[----:B------:R-:W2:Y:S03]  /*0640*/  LDC.64 R4, c[0x0][0x260] ;  /* 0x00009800ff047b82 */ /* 0x000ea60000000a00 */
[----:B------:R-:W-:-:S13]  /*0650*/  FSETP.GT.AND P0, PT, R11, 8.50705917302346158658e+37, PT ;  /* 0x7e8000000b00780b */ /* 0x000fda0003f04000 */
[----:B------:R-:W-:-:S06]  /*0660*/  @P0 FMUL R11, R11, 0.25 ;  /* 0x3e8000000b0b0820 */ /* 0x000fcc0000400000 */
[----:B------:R-:W3:Y:S01]  /*0670*/  MUFU.RCP R11, R11 ;  /* 0x0000000b000b7308 */ /* 0x000ee20000001000 */
[----:B------:R-:W-:Y:S01]  /*0680*/  FSEL R12, R12, 1, P0 ;  /* 0x3f8000000c0c7808 */ /* 0x000fe20000000000 */
[----:B-1----:R-:W-:-:S04]  /*0690*/  IMAD.WIDE R6, R0, 0x4, R6 ;  /* 0x0000000400067825 */ /* 0x002fc800078e0206 */
[----:B------:R-:W-:Y:S01]  /*06a0*/  FMUL R13, R2, R13 ;  /* 0x0000000d020d7220 */ /* 0x000fe20000400000 */
[C---:B0-----:R-:W-:Y:S01]  /*06b0*/  IMAD.WIDE R8, R0.reuse, 0x4, R8 ;  /* 0x0000000400087825 */ /* 0x041fe200078e0208 */
[----:B------:R-:W-:Y:S03]  /*06c0*/  STG.E desc[UR4][R6.64], R3 ;  /* 0x0000000306007986 */ /* 0x000fe6000c101904 */
[----:B--2---:R-:W-:Y:S01]  /*06d0*/  IMAD.WIDE R4, R0, 0x4, R4 ;  /* 0x0000000400047825 */ /* 0x004fe200078e0204 */
[----:B------:R-:W-:Y:S03]  /*06e0*/  STG.E desc[UR4][R8.64], R13 ;  /* 0x0000000d08007986 */ /* 0x000fe6000c101904 */
[----:B---3--:R-:W-:-:S05]  /*06f0*/  FMUL R15, R11, R12 ;  /* 0x0000000c0b0f7220 */ /* 0x008fca0000400000 */
[----:B------:R-:W-:Y:S01]  /*0700*/  STG.E desc[UR4][R4.64], R15 ;  /* 0x0000000f04007986 */ /* 0x000fe2000c101904 */
[----:B------:R-:W-:Y:S05]  /*0710*/  EXIT ;  /* 0x000000000000794d */ /* 0x000fea0003800000 */
.L_x_0:
[----:B------:R-:W-:-:S00]  /*0720*/  BRA `(.L_x_0) ;  /* 0xfffffffc00fc7947 */ /* 0x000fc0000383ffff */
[----:B------:R-:W-:-:S00]  /*0730*/  NOP ;  /* 0x0000000000007918 */ /* 0x000fc00000000000 */
        /* <DEDUP_REMOVED lines=12> */
.L_x_1:


//--------------------- .nv.constant0.triton_poi_fused__unsafe_index_add_convolution_mul_sigmoid_sub_134 --------------------------
	.section	.nv.constant0.triton_poi_fused__unsafe_index_add_convolution_mul_sigmoid_sub_134,"a",@progbits
	.sectionflags	@""
	.align	4
.nv.constant0.triton_poi_fused__unsafe_index_add_convolution_mul_sigmoid_sub_134:
	.zero		620
